	.headerflags	@"EF_CUDA_TEXMODE_UNIFIED EF_CUDA_64BIT_ADDRESS EF_CUDA_ACCELERATORS EF_CUDA_SM90 EF_CUDA_VIRTUAL_SM(EF_CUDA_SM90)"
	.elftype	@"ET_EXEC"


//--------------------- .nv.info                  --------------------------
	.section	.nv.info,"",@"SHT_CUDA_INFO"
	.align	4


	//----- nvinfo : EIATTR_REGCOUNT
	.align		4
        /*0000*/ 	.byte	0x04, 0x2f
        /*0002*/ 	.short	(.L_3 - .L_2)
	.align		4
.L_2:
        /*0004*/ 	.word	index@(triton_poi_fused__native_batch_norm_legit_no_training_add_div_hardtanh_mul_15)
        /*0008*/ 	.word	0x00000010


	//----- nvinfo : EIATTR_MIN_STACK_SIZE
	.align		4
.L_3:
        /*000c*/ 	.byte	0x04, 0x12
        /*000e*/ 	.short	(.L_5 - .L_4)
	.align		4
.L_4:
        /*0010*/ 	.word	index@(triton_poi_fused__native_batch_norm_legit_no_training_add_div_hardtanh_mul_15)
        /*0014*/ 	.word	0x00000000


	//----- nvinfo : EIATTR_FRAME_SIZE
	.align		4
.L_5:
        /*0018*/ 	.byte	0x04, 0x11
        /*001a*/ 	.short	(.L_7 - .L_6)
	.align		4
.L_6:
        /*001c*/ 	.word	index@(triton_poi_fused__native_batch_norm_legit_no_training_add_div_hardtanh_mul_15)
        /*0020*/ 	.word	0x00000000


	//----- nvinfo : EIATTR_MIN_STACK_SIZE
	.align		4
.L_7:
        /*0024*/ 	.byte	0x04, 0x12
        /*0026*/ 	.short	(.L_9 - .L_8)
	.align		4
.L_8:
        /*0028*/ 	.word	index@(triton_poi_fused__native_batch_norm_legit_no_training_add_div_hardtanh_mul_15)
        /*002c*/ 	.word	0x00000000
.L_9:


//--------------------- .nv.info.triton_poi_fused__native_batch_norm_legit_no_training_add_div_hardtanh_mul_15 --------------------------
	.section	.nv.info.triton_poi_fused__native_batch_norm_legit_no_training_add_div_hardtanh_mul_15,"",@"SHT_CUDA_INFO"
	.sectionflags	@""
	.align	4


	//----- nvinfo : EIATTR_CUDA_API_VERSION
	.align		4
        /*0000*/ 	.byte	0x04, 0x37
        /*0002*/ 	.short	(.L_11 - .L_10)
.L_10:
        /*0004*/ 	.word	0x0000007c


	//----- nvinfo : EIATTR_KPARAM_INFO
	.align		4
.L_11:
        /*0008*/ 	.byte	0x04, 0x17
        /*000a*/ 	.short	(.L_13 - .L_12)
.L_12:
        /*000c*/ 	.word	0x00000000
        /*0010*/ 	.short	0x0006
        /*0012*/ 	.short	0x0030
        /*0014*/ 	.byte	0x00, 0xf0, 0x11, 0x00


	//----- nvinfo : EIATTR_KPARAM_INFO
	.align		4
.L_13:
        /*0018*/ 	.byte	0x04, 0x17
        /*001a*/ 	.short	(.L_15 - .L_14)
.L_14:
        /*001c*/ 	.word	0x00000000
        /*0020*/ 	.short	0x0005
        /*0022*/ 	.short	0x0028
        /*0024*/ 	.byte	0x00, 0xf4, 0x21, 0x00


	//----- nvinfo : EIATTR_KPARAM_INFO
	.align		4
.L_15:
        /*0028*/ 	.byte	0x04, 0x17
        /*002a*/ 	.short	(.L_17 - .L_16)
.L_16:
        /*002c*/ 	.word	0x00000000
        /*0030*/ 	.short	0x0004
        /*0032*/ 	.short	0x0020
        /*0034*/ 	.byte	0x00, 0xf4, 0x21, 0x00


	//----- nvinfo : EIATTR_KPARAM_INFO
	.align		4
.L_17:
        /*0038*/ 	.byte	0x04, 0x17
        /*003a*/ 	.short	(.L_19 - .L_18)
.L_18:
        /*003c*/ 	.word	0x00000000
        /*0040*/ 	.short	0x0003
        /*0042*/ 	.short	0x0018
        /*0044*/ 	.byte	0x00, 0xf4, 0x21, 0x00


	//----- nvinfo : EIATTR_KPARAM_INFO
	.align		4
.L_19:
        /*0048*/ 	.byte	0x04, 0x17
        /*004a*/ 	.short	(.L_21 - .L_20)
.L_20:
        /*004c*/ 	.word	0x00000000
        /*0050*/ 	.short	0x0002
        /*0052*/ 	.short	0x0010
        /*0054*/ 	.byte	0x00, 0xf4, 0x21, 0x00


	//----- nvinfo : EIATTR_KPARAM_INFO
	.align		4
.L_21:
        /*0058*/ 	.byte	0x04, 0x17
        /*005a*/ 	.short	(.L_23 - .L_22)
.L_22:
        /*005c*/ 	.word	0x00000000
        /*0060*/ 	.short	0x0001
        /*0062*/ 	.short	0x0008
        /*0064*/ 	.byte	0x00, 0xf4, 0x21, 0x00


	//----- nvinfo : EIATTR_KPARAM_INFO
	.align		4
.L_23:
        /*0068*/ 	.byte	0x04, 0x17
        /*006a*/ 	.short	(.L_25 - .L_24)
.L_24:
        /*006c*/ 	.word	0x00000000
        /*0070*/ 	.short	0x0000
        /*0072*/ 	.short	0x0000
        /*0074*/ 	.byte	0x00, 0xf4, 0x21, 0x00


	//----- nvinfo : EIATTR_SPARSE_MMA_MASK
	.align		4
.L_25:
        /*0078*/ 	.byte	0x03, 0x50
        /*007a*/ 	.short	0x0000


	//----- nvinfo : EIATTR_MAXREG_COUNT
	.align		4
        /*007c*/ 	.byte	0x03, 0x1b
        /*007e*/ 	.short	0x00ff


	//----- nvinfo : EIATTR_EXIT_INSTR_OFFSETS
	.align		4
        /*0080*/ 	.byte	0x04, 0x1c
        /*0082*/ 	.short	(.L_27 - .L_26)


	//   ....[0]....
.L_26:
        /*0084*/ 	.word	0x00000320


	//----- nvinfo : EIATTR_REQNTID
	.align		4
.L_27:
        /*0088*/ 	.byte	0x04, 0x10
        /*008a*/ 	.short	(.L_29 - .L_28)
.L_28:
        /*008c*/ 	.word	0x00000080
        /*0090*/ 	.word	0x00000001
        /*0094*/ 	.word	0x00000001


	//----- nvinfo : EIATTR_CBANK_PARAM_SIZE
	.align		4
.L_29:
        /*0098*/ 	.byte	0x03, 0x19
        /*009a*/ 	.short	0x0034


	//----- nvinfo : EIATTR_PARAM_CBANK
	.align		4
        /*009c*/ 	.byte	0x04, 0x0a
        /*009e*/ 	.short	(.L_31 - .L_30)
	.align		4
.L_30:
        /*00a0*/ 	.word	index@(.nv.constant0.triton_poi_fused__native_batch_norm_legit_no_training_add_div_hardtanh_mul_15)
        /*00a4*/ 	.short	0x0210
        /*00a6*/ 	.short	0x0034


	//----- nvinfo : EIATTR_SW_WAR
	.align		4
.L_31:
        /*00a8*/ 	.byte	0x04, 0x36
        /*00aa*/ 	.short	(.L_33 - .L_32)
.L_32:
        /*00ac*/ 	.word	0x00000008
.L_33:


//--------------------- .nv.callgraph             --------------------------
	.section	.nv.callgraph,"",@"SHT_CUDA_CALLGRAPH"
	.align	4
	.sectionentsize	8
	.align		4
        /*0000*/ 	.word	0x00000000
	.align		4
        /*0004*/ 	.word	0xffffffff
	.align		4
        /*0008*/ 	.word	0x00000000
	.align		4
        /*000c*/ 	.word	0xfffffffe
	.align		4
        /*0010*/ 	.word	0x00000000
	.align		4
        /*0014*/ 	.word	0xfffffffd
	.align		4
        /*0018*/ 	.word	0x00000000
	.align		4
        /*001c*/ 	.word	0xfffffffc


//--------------------- .nv.constant4             --------------------------
	.section	.nv.constant4,"a",@progbits
	.align	8
	.align		8
.nv.constant4:
        /*0000*/ 	.dword	_$_str
	.align		8
        /*0008*/ 	.dword	_$_str_$_2


//--------------------- .text.triton_poi_fused__native_batch_norm_legit_no_training_add_div_hardtanh_mul_15 --------------------------
	.section	.text.triton_poi_fused__native_batch_norm_legit_no_training_add_div_hardtanh_mul_15,"ax",@progbits
	.align	128
        .global         triton_poi_fused__native_batch_norm_legit_no_training_add_div_hardtanh_mul_15
        .type           triton_poi_fused__native_batch_norm_legit_no_training_add_div_hardtanh_mul_15,@function
        .size           triton_poi_fused__native_batch_norm_legit_no_training_add_div_hardtanh_mul_15,(.L_x_1 - triton_poi_fused__native_batch_norm_legit_no_training_add_div_hardtanh_mul_15)
        .other          triton_poi_fused__native_batch_norm_legit_no_training_add_div_hardtanh_mul_15,@"STO_CUDA_ENTRY STV_DEFAULT"
triton_poi_fused__native_batch_norm_legit_no_training_add_div_hardtanh_mul_15:
.text.triton_poi_fused__native_batch_norm_legit_no_training_add_div_hardtanh_mul_15:
[----:B------:R-:W-:Y:S01]  /*0000*/  LDC R1, c[0x0][0x28] ;  /* 0x00000a00ff017b82 */ /* 0x000fe20000000800 */
[----:B------:R-:W1:Y:S07]  /*0010*/  S2R R0, SR_TID.X ;  /* 0x0000000000007919 */ /* 0x000e6e0000002100 */
[----:B------:R-:W2:Y:S01]  /*0020*/  LDC.64 R6, c[0x0][0x228] ;  /* 0x00008a00ff067b82 */ /* 0x000ea20000000a00 */
[----:B------:R-:W-:Y:S01]  /*0030*/  ULDC.64 UR4, c[0x0][0x208] ;  /* 0x0000820000047ab9 */ /* 0x000fe20000000a00 */
[----:B------:R-:W3:Y:S06]  /*0040*/  S2R R3, SR_CTAID.X ;  /* 0x0000000000037919 */ /* 0x000eec0000002500 */
[----:B------:R-:W4:Y:S08]  /*0050*/  LDC.64 R4, c[0x0][0x220] ;  /* 0x00008800ff047b82 */ /* 0x000f300000000a00 */
[----:B------:R-:W5:Y:S08]  /*0060*/  LDC.64 R8, c[0x0][0x230] ;  /* 0x00008c00ff087b82 */ /* 0x000f700000000a00 */
[----:B------:R-:W5:Y:S01]  /*0070*/  LDC.64 R10, c[0x0][0x238] ;  /* 0x00008e00ff0a7b82 */ /* 0x000f620000000a00 */
[----:B-1----:R-:W-:-:S04]  /*0080*/  LOP3.LUT R0, R0, 0x7f, RZ, 0xc0, !PT ;  /* 0x0000007f00007812 */ /* 0x002fc800078ec0ff */
[----:B---3--:R-:W-:-:S05]  /*0090*/  LEA R0, R3, R0, 0x7 ;  /* 0x0000000003007211 */ /* 0x008fca00078e38ff */
[----:B------:R-:W-:-:S05]  /*00a0*/  IMAD.HI R2, R0, 0x2aaaaaab, RZ ;  /* 0x2aaaaaab00027827 */ /* 0x000fca00078e02ff */
[----:B------:R-:W-:-:S04]  /*00b0*/  SHF.R.U32.HI R3, RZ, 0x1f, R2 ;  /* 0x0000001fff037819 */ /* 0x000fc80000011602 */
[----:B------:R-:W-:-:S05]  /*00c0*/  LEA.HI R3, R2, R3, RZ, 0x1c ;  /* 0x0000000302037211 */ /* 0x000fca00078fe0ff */
[----:B------:R-:W-:Y:S02]  /*00d0*/  IMAD R13, R3, -0x60, R0 ;  /* 0xffffffa0030d7824 */ /* 0x000fe400078e0200 */
[----:B------:R-:W1:Y:S02]  /*00e0*/  LDC.64 R2, c[0x0][0x218] ;  /* 0x00008600ff027b82 */ /* 0x000e640000000a00 */
[----:B--2---:R-:W-:-:S06]  /*00f0*/  IMAD.WIDE R6, R13, 0x4, R6 ;  /* 0x000000040d067825 */ /* 0x004fcc00078e0206 */
[----:B------:R-:W2:Y:S01]  /*0100*/  LDG.E.EL R6, desc[UR4][R6.64] ;  /* 0x0000000406067981 */ /* 0x000ea2000c2e1900 */
[----:B----4-:R-:W-:-:S04]  /*0110*/  IMAD.WIDE R4, R13, 0x4, R4 ;  /* 0x000000040d047825 */ /* 0x010fc800078e0204 */
[C---:B-----5:R-:W-:Y:S02]  /*0120*/  IMAD.WIDE R8, R13.reuse, 0x4, R8 ;  /* 0x000000040d087825 */ /* 0x060fe400078e0208 */
[----:B------:R3:W4:Y:S02]  /*0130*/  LDG.E.EL R5, desc[UR4][R4.64] ;  /* 0x0000000404057981 */ /* 0x000724000c2e1900 */
[----:B0-----:R-:W-:Y:S02]  /*0140*/  IMAD.WIDE R10, R13, 0x4, R10 ;  /* 0x000000040d0a7825 */ /* 0x001fe400078e020a */
[----:B------:R-:W5:Y:S04]  /*0150*/  LDG.E.EL R8, desc[UR4][R8.64] ;  /* 0x0000000408087981 */ /* 0x000f68000c2e1900 */
[----:B------:R-:W5:Y:S01]  /*0160*/  LDG.E.EL R11, desc[UR4][R10.64] ;  /* 0x000000040a0b7981 */ /* 0x000f62000c2e1900 */
[----:B-1----:R-:W-:-:S06]  /*0170*/  IMAD.WIDE R2, R0, 0x4, R2 ;  /* 0x0000000400027825 */ /* 0x002fcc00078e0202 */
[----:B------:R-:W4:Y:S01]  /*0180*/  LDG.E R2, desc[UR4][R2.64] ;  /* 0x0000000402027981 */ /* 0x000f22000c1e1900 */
[----:B---3--:R-:W-:Y:S01]  /*0190*/  HFMA2.MMA R4, -RZ, RZ, 1.625, 0 ;  /* 0x3e800000ff047435 */ /* 0x008fe200000001ff */
[----:B--2---:R-:W-:-:S04]  /*01a0*/  FADD R6, R6, 9.9999997473787516356e-06 ;  /* 0x3727c5ac06067421 */ /* 0x004fc80000000000 */
[----:B------:R-:W0:Y:S02]  /*01b0*/  MUFU.SQRT R7, R6 ;  /* 0x0000000600077308 */ /* 0x000e240000002000 */
[C---:B0-----:R-:W-:Y:S02]  /*01c0*/  FSETP.GT.AND P0, PT, R7.reuse, 8.50705917302346158658e+37, PT ;  /* 0x7e8000000700780b */ /* 0x041fe40003f04000 */
[----:B------:R-:W-:-:S11]  /*01d0*/  FSETP.GEU.AND P1, PT, R7, 1.175494350822287508e-38, PT ;  /* 0x008000000700780b */ /* 0x000fd60003f2e000 */
[----:B------:R-:W-:-:S04]  /*01e0*/  @P0 FMUL R7, R7, 0.25 ;  /* 0x3e80000007070820 */ /* 0x000fc80000400000 */
[----:B------:R-:W-:-:S06]  /*01f0*/  @!P1 FMUL R7, R7, 16777216 ;  /* 0x4b80000007079820 */ /* 0x000fcc0000400000 */
[----:B------:R-:W0:Y:S01]  /*0200*/  MUFU.RCP R7, R7 ;  /* 0x0000000700077308 */ /* 0x000e220000001000 */
[----:B------:R-:W-:Y:S01]  /*0210*/  FSEL R4, R4, 1, P0 ;  /* 0x3f80000004047808 */ /* 0x000fe20000000000 */
[----:B----4-:R-:W-:-:S04]  /*0220*/  FADD R2, R2, -R5 ;  /* 0x8000000502027221 */ /* 0x010fc80000000000 */
[----:B------:R-:W-:-:S04]  /*0230*/  @!P1 FMUL R4, R4, 16777216 ;  /* 0x4b80000004049820 */ /* 0x000fc80000400000 */
[----:B0-----:R-:W-:-:S04]  /*0240*/  FMUL R3, R7, R4 ;  /* 0x0000000407037220 */ /* 0x001fc80000400000 */
[----:B------:R-:W-:-:S04]  /*0250*/  FMUL R2, R2, R3 ;  /* 0x0000000302027220 */ /* 0x000fc80000400000 */
[----:B-----5:R-:W-:Y:S02]  /*0260*/  FFMA R8, R8, R2, R11 ;  /* 0x0000000208087223 */ /* 0x020fe4000000000b */
[----:B------:R-:W0:Y:S02]  /*0270*/  LDC.64 R2, c[0x0][0x210] ;  /* 0x00008400ff027b82 */ /* 0x000e240000000a00 */
[----:B------:R-:W-:-:S05]  /*0280*/  FADD R4, R8, 3 ;  /* 0x4040000008047421 */ /* 0x000fca0000000000 */
[----:B------:R-:W-:-:S04]  /*0290*/  FSETP.GTU.AND P0, PT, R4, RZ, PT ;  /* 0x000000ff0400720b */ /* 0x000fc80003f0c000 */
[----:B------:R-:W-:-:S04]  /*02a0*/  FSEL R4, R4, RZ, P0 ;  /* 0x000000ff04047208 */ /* 0x000fc80000000000 */
[C---:B------:R-:W-:Y:S01]  /*02b0*/  FSETP.GEU.AND P1, PT, R4.reuse, 6, PT ;  /* 0x40c000000400780b */ /* 0x040fe20003f2e000 */
[C---:B------:R-:W-:Y:S01]  /*02c0*/  FMUL R5, R4.reuse, 0.16666667163372039795 ;  /* 0x3e2aaaab04057820 */ /* 0x040fe20000400000 */
[----:B------:R-:W-:-:S11]  /*02d0*/  FSETP.NAN.AND P0, PT, R4, R4, PT ;  /* 0x000000040400720b */ /* 0x000fd60003f08000 */
[----:B------:R-:W-:Y:S01]  /*02e0*/  @P1 FSEL R5, R5, 1, P0 ;  /* 0x3f80000005051808 */ /* 0x000fe20000000000 */
[----:B0-----:R-:W-:-:S04]  /*02f0*/  IMAD.WIDE R2, R0, 0x4, R2 ;  /* 0x0000000400027825 */ /* 0x001fc800078e0202 */
[----:B------:R-:W-:-:S05]  /*0300*/  FMUL R5, R8, R5 ;  /* 0x0000000508057220 */ /* 0x000fca0000400000 */
[----:B------:R-:W-:Y:S01]  /*0310*/  STG.E desc[UR4][R2.64], R5 ;  /* 0x0000000502007986 */ /* 0x000fe2000c101904 */
[----:B------:R-:W-:Y:S05]  /*0320*/  EXIT ;  /* 0x000000000000794d */ /* 0x000fea0003800000 */
.L_x_0:
[----:B------:R-:W-:-:S00]  /*0330*/  BRA `(.L_x_0) ;  /* 0xfffffffc00fc7947 */ /* 0x000fc0000383ffff */
[----:B------:R-:W-:-:S00]  /*0340*/  NOP ;  /* 0x0000000000007918 */ /* 0x000fc00000000000 */
        /* <DEDUP_REMOVED lines=11> */
.L_x_1:


//--------------------- .nv.global.init           --------------------------
	.section	.nv.global.init,"aw",@progbits
.nv.global.init:
	.type		_$_str,@object
	.size		_$_str,(_$_str_$_2 - _$_str)
_$_str:
        /*0000*/ 	.byte	0x5f, 0x5f, 0x43, 0x55, 0x44, 0x41, 0x5f, 0x46, 0x54, 0x5a, 0x00
	.type		_$_str_$_2,@object
	.size		_$_str_$_2,(.L_1 - _$_str_$_2)
_$_str_$_2:
        /*000b*/ 	.byte	0x5f, 0x5f, 0x43, 0x55, 0x44, 0x41, 0x5f, 0x50, 0x52, 0x45, 0x43, 0x5f, 0x53, 0x51, 0x52, 0x54
        /*001b*/ 	.byte	0x00
.L_1:


//--------------------- .nv.constant0.triton_poi_fused__native_batch_norm_legit_no_training_add_div_hardtanh_mul_15 --------------------------
	.section	.nv.constant0.triton_poi_fused__native_batch_norm_legit_no_training_add_div_hardtanh_mul_15,"a",@progbits
	.sectionflags	@""
	.align	4
.nv.constant0.triton_poi_fused__native_batch_norm_legit_no_training_add_div_hardtanh_mul_15:
	.zero		580
